	.headerflags	@"EF_CUDA_TEXMODE_UNIFIED EF_CUDA_64BIT_ADDRESS EF_CUDA_ACCELERATORS EF_CUDA_SM90 EF_CUDA_VIRTUAL_SM(EF_CUDA_SM90)"
	.elftype	@"ET_EXEC"


//--------------------- .nv.info                  --------------------------
	.section	.nv.info,"",@"SHT_CUDA_INFO"
	.align	4


	//----- nvinfo : EIATTR_REGCOUNT
	.align		4
        /*0000*/ 	.byte	0x04, 0x2f
        /*0002*/ 	.short	(.L_1 - .L_0)
	.align		4
.L_0:
        /*0004*/ 	.word	index@(triton_poi_fused_convolution_mul_sigmoid_silu_37)
        /*0008*/ 	.word	0x00000010


	//----- nvinfo : EIATTR_MIN_STACK_SIZE
	.align		4
.L_1:
        /*000c*/ 	.byte	0x04, 0x12
        /*000e*/ 	.short	(.L_3 - .L_2)
	.align		4
.L_2:
        /*0010*/ 	.word	index@(triton_poi_fused_convolution_mul_sigmoid_silu_37)
        /*0014*/ 	.word	0x00000000


	//----- nvinfo : EIATTR_FRAME_SIZE
	.align		4
.L_3:
        /*0018*/ 	.byte	0x04, 0x11
        /*001a*/ 	.short	(.L_5 - .L_4)
	.align		4
.L_4:
        /*001c*/ 	.word	index@(triton_poi_fused_convolution_mul_sigmoid_silu_37)
        /*0020*/ 	.word	0x00000000


	//----- nvinfo : EIATTR_MIN_STACK_SIZE
	.align		4
.L_5:
        /*0024*/ 	.byte	0x04, 0x12
        /*0026*/ 	.short	(.L_7 - .L_6)
	.align		4
.L_6:
        /*0028*/ 	.word	index@(triton_poi_fused_convolution_mul_sigmoid_silu_37)
        /*002c*/ 	.word	0x00000000
.L_7:


//--------------------- .nv.info.triton_poi_fused_convolution_mul_sigmoid_silu_37 --------------------------
	.section	.nv.info.triton_poi_fused_convolution_mul_sigmoid_silu_37,"",@"SHT_CUDA_INFO"
	.sectionflags	@""
	.align	4


	//----- nvinfo : EIATTR_CUDA_API_VERSION
	.align		4
        /*0000*/ 	.byte	0x04, 0x37
        /*0002*/ 	.short	(.L_9 - .L_8)
.L_8:
        /*0004*/ 	.word	0x0000007c


	//----- nvinfo : EIATTR_KPARAM_INFO
	.align		4
.L_9:
        /*0008*/ 	.byte	0x04, 0x17
        /*000a*/ 	.short	(.L_11 - .L_10)
.L_10:
        /*000c*/ 	.word	0x00000000
        /*0010*/ 	.short	0x0003
        /*0012*/ 	.short	0x0018
        /*0014*/ 	.byte	0x00, 0xf0, 0x11, 0x00


	//----- nvinfo : EIATTR_KPARAM_INFO
	.align		4
.L_11:
        /*0018*/ 	.byte	0x04, 0x17
        /*001a*/ 	.short	(.L_13 - .L_12)
.L_12:
        /*001c*/ 	.word	0x00000000
        /*0020*/ 	.short	0x0002
        /*0022*/ 	.short	0x0010
        /*0024*/ 	.byte	0x00, 0xf4, 0x21, 0x00


	//----- nvinfo : EIATTR_KPARAM_INFO
	.align		4
.L_13:
        /*0028*/ 	.byte	0x04, 0x17
        /*002a*/ 	.short	(.L_15 - .L_14)
.L_14:
        /*002c*/ 	.word	0x00000000
        /*0030*/ 	.short	0x0001
        /*0032*/ 	.short	0x0008
        /*0034*/ 	.byte	0x00, 0xf4, 0x21, 0x00


	//----- nvinfo : EIATTR_KPARAM_INFO
	.align		4
.L_15:
        /*0038*/ 	.byte	0x04, 0x17
        /*003a*/ 	.short	(.L_17 - .L_16)
.L_16:
        /*003c*/ 	.word	0x00000000
        /*0040*/ 	.short	0x0000
        /*0042*/ 	.short	0x0000
        /*0044*/ 	.byte	0x00, 0xf4, 0x21, 0x00


	//----- nvinfo : EIATTR_SPARSE_MMA_MASK
	.align		4
.L_17:
        /*0048*/ 	.byte	0x03, 0x50
        /*004a*/ 	.short	0x0000


	//----- nvinfo : EIATTR_MAXREG_COUNT
	.align		4
        /*004c*/ 	.byte	0x03, 0x1b
        /*004e*/ 	.short	0x00ff


	//----- nvinfo : EIATTR_EXIT_INSTR_OFFSETS
	.align		4
        /*0050*/ 	.byte	0x04, 0x1c
        /*0052*/ 	.short	(.L_19 - .L_18)


	//   ....[0]....
.L_18:
        /*0054*/ 	.word	0x00000330


	//   ....[1]....
        /*0058*/ 	.word	0x00000350


	//----- nvinfo : EIATTR_REQNTID
	.align		4
.L_19:
        /*005c*/ 	.byte	0x04, 0x10
        /*005e*/ 	.short	(.L_21 - .L_20)
.L_20:
        /*0060*/ 	.word	0x00000080
        /*0064*/ 	.word	0x00000001
        /*0068*/ 	.word	0x00000001


	//----- nvinfo : EIATTR_CBANK_PARAM_SIZE
	.align		4
.L_21:
        /*006c*/ 	.byte	0x03, 0x19
        /*006e*/ 	.short	0x001c


	//----- nvinfo : EIATTR_PARAM_CBANK
	.align		4
        /*0070*/ 	.byte	0x04, 0x0a
        /*0072*/ 	.short	(.L_23 - .L_22)
	.align		4
.L_22:
        /*0074*/ 	.word	index@(.nv.constant0.triton_poi_fused_convolution_mul_sigmoid_silu_37)
        /*0078*/ 	.short	0x0210
        /*007a*/ 	.short	0x001c


	//----- nvinfo : EIATTR_SW_WAR
	.align		4
.L_23:
        /*007c*/ 	.byte	0x04, 0x36
        /*007e*/ 	.short	(.L_25 - .L_24)
.L_24:
        /*0080*/ 	.word	0x00000008
.L_25:


//--------------------- .nv.callgraph             --------------------------
	.section	.nv.callgraph,"",@"SHT_CUDA_CALLGRAPH"
	.align	4
	.sectionentsize	8
	.align		4
        /*0000*/ 	.word	0x00000000
	.align		4
        /*0004*/ 	.word	0xffffffff
	.align		4
        /*0008*/ 	.word	0x00000000
	.align		4
        /*000c*/ 	.word	0xfffffffe
	.align		4
        /*0010*/ 	.word	0x00000000
	.align		4
        /*0014*/ 	.word	0xfffffffd
	.align		4
        /*0018*/ 	.word	0x00000000
	.align		4
        /*001c*/ 	.word	0xfffffffc


//--------------------- .text.triton_poi_fused_convolution_mul_sigmoid_silu_37 --------------------------
	.section	.text.triton_poi_fused_convolution_mul_sigmoid_silu_37,"ax",@progbits
	.align	128
        .global         triton_poi_fused_convolution_mul_sigmoid_silu_37
        .type           triton_poi_fused_convolution_mul_sigmoid_silu_37,@function
        .size           triton_poi_fused_convolution_mul_sigmoid_silu_37,(.L_x_1 - triton_poi_fused_convolution_mul_sigmoid_silu_37)
        .other          triton_poi_fused_convolution_mul_sigmoid_silu_37,@"STO_CUDA_ENTRY STV_DEFAULT"
triton_poi_fused_convolution_mul_sigmoid_silu_37:
.text.triton_poi_fused_convolution_mul_sigmoid_silu_37:
[----:B------:R-:W0:Y:S02]  /*0000*/  LDC R1, c[0x0][0x28] ;  /* 0x00000a00ff017b82 */ /* 0x000e240000000800 */
[----:B------:R-:W1:Y:S01]  /*0010*/  S2R R0, SR_TID.X ;  /* 0x0000000000007919 */ /* 0x000e620000002100 */
[----:B------:R-:W2:Y:S01]  /*0020*/  LDC.64 R2, c[0x0][0x210] ;  /* 0x00008400ff027b82 */ /* 0x000ea20000000a00 */
[----:B------:R-:W-:Y:S01]  /*0030*/  ULDC.64 UR4, c[0x0][0x208] ;  /* 0x0000820000047ab9 */ /* 0x000fe20000000a00 */
[----:B------:R-:W3:Y:S06]  /*0040*/  S2R R9, SR_CTAID.X ;  /* 0x0000000000097919 */ /* 0x000eec0000002500 */
[----:B------:R-:W4:Y:S08]  /*0050*/  LDC.64 R4, c[0x0][0x218] ;  /* 0x00008600ff047b82 */ /* 0x000f300000000a00 */
[----:B------:R-:W5:Y:S01]  /*0060*/  LDC.64 R6, c[0x0][0x220] ;  /* 0x00008800ff067b82 */ /* 0x000f620000000a00 */
[----:B-1----:R-:W-:-:S04]  /*0070*/  LOP3.LUT R0, R0, 0x7f, RZ, 0xc0, !PT ;  /* 0x0000007f00007812 */ /* 0x002fc800078ec0ff */
[----:B---3--:R-:W-:-:S04]  /*0080*/  LEA R9, R9, R0, 0x7 ;  /* 0x0000000009097211 */ /* 0x008fc800078e38ff */
[C---:B------:R-:W-:Y:S01]  /*0090*/  ISETP.GE.AND P0, PT, R9.reuse, 0x1800, PT ;  /* 0x000018000900780c */ /* 0x040fe20003f06270 */
[----:B------:R-:W-:-:S04]  /*00a0*/  IMAD.HI R0, R9, 0x2aaaaaab, RZ ;  /* 0x2aaaaaab09007827 */ /* 0x000fc800078e02ff */
[----:B--2---:R-:W-:Y:S01]  /*00b0*/  IMAD.WIDE R2, R9, 0x4, R2 ;  /* 0x0000000409027825 */ /* 0x004fe200078e0202 */
[----:B------:R-:W-:-:S03]  /*00c0*/  SHF.R.U32.HI R11, RZ, 0x1f, R0 ;  /* 0x0000001fff0b7819 */ /* 0x000fc60000011600 */
[----:B----4-:R-:W-:Y:S01]  /*00d0*/  IMAD.WIDE R4, R9, 0x4, R4 ;  /* 0x0000000409047825 */ /* 0x010fe200078e0204 */
[----:B------:R-:W-:-:S05]  /*00e0*/  LEA.HI R0, R0, R11, RZ, 0x18 ;  /* 0x0000000b00007211 */ /* 0x000fca00078fc0ff */
[----:B------:R-:W-:Y:S01]  /*00f0*/  IMAD R11, R0, -0x600, R9 ;  /* 0xfffffa00000b7824 */ /* 0x000fe200078e0209 */
[----:B------:R-:W-:Y:S01]  /*0100*/  HFMA2.MMA R0, -RZ, RZ, 0, 0 ;  /* 0x00000000ff007435 */ /* 0x000fe200000001ff */
[----:B------:R-:W-:Y:S02]  /*0110*/  CS2R R8, SRZ ;  /* 0x0000000000087805 */ /* 0x000fe4000001ff00 */
[----:B-----5:R-:W-:-:S04]  /*0120*/  IMAD.WIDE R6, R11, 0x4, R6 ;  /* 0x000000040b067825 */ /* 0x020fc800078e0206 */
[----:B------:R-:W2:Y:S04]  /*0130*/  @!P0 LDG.E R8, desc[UR4][R4.64] ;  /* 0x0000000404088981 */ /* 0x000ea8000c1e1900 */
[----:B------:R-:W3:Y:S04]  /*0140*/  @!P0 LDG.E R0, desc[UR4][R2.64] ;  /* 0x0000000402008981 */ /* 0x000ee8000c1e1900 */
[----:B------:R1:W3:Y:S02]  /*0150*/  @!P0 LDG.E.EL R9, desc[UR4][R6.64] ;  /* 0x0000000406098981 */ /* 0x0002e4000c2e1900 */
[----:B-1----:R-:W-:Y:S01]  /*0160*/  MOV R7, 0x3e800000 ;  /* 0x3e80000000077802 */ /* 0x002fe20000000f00 */
[----:B--2---:R-:W-:-:S04]  /*0170*/  FADD R10, RZ, -R8 ;  /* 0x80000008ff0a7221 */ /* 0x004fc80000000000 */
[----:B------:R-:W-:Y:S01]  /*0180*/  FMUL R10, R10, 1.4426950216293334961 ;  /* 0x3fb8aa3b0a0a7820 */ /* 0x000fe20000400000 */
[----:B---3--:R-:W-:-:S04]  /*0190*/  FADD R13, R9, R0 ;  /* 0x00000000090d7221 */ /* 0x008fc80000000000 */
[----:B------:R-:W-:Y:S01]  /*01a0*/  FSETP.GEU.AND P2, PT, R10, -126, PT ;  /* 0xc2fc00000a00780b */ /* 0x000fe20003f4e000 */
[----:B------:R-:W-:Y:S01]  /*01b0*/  FADD R0, RZ, -R13 ;  /* 0x8000000dff007221 */ /* 0x000fe20000000000 */
[----:B------:R1:W-:Y:S03]  /*01c0*/  @!P0 STG.E desc[UR4][R2.64], R13 ;  /* 0x0000000d02008986 */ /* 0x0003e6000c101904 */
[----:B------:R-:W-:-:S05]  /*01d0*/  FMUL R0, R0, 1.4426950216293334961 ;  /* 0x3fb8aa3b00007820 */ /* 0x000fca0000400000 */
[----:B------:R-:W-:-:S03]  /*01e0*/  FSETP.GEU.AND P1, PT, R0, -126, PT ;  /* 0xc2fc00000000780b */ /* 0x000fc60003f2e000 */
[----:B------:R-:W-:-:S04]  /*01f0*/  @!P2 FMUL R10, R10, 0.5 ;  /* 0x3f0000000a0aa820 */ /* 0x000fc80000400000 */
[----:B------:R-:W2:Y:S06]  /*0200*/  MUFU.EX2 R9, R10 ;  /* 0x0000000a00097308 */ /* 0x000eac0000000800 */
[----:B------:R-:W-:-:S04]  /*0210*/  @!P1 FMUL R0, R0, 0.5 ;  /* 0x3f00000000009820 */ /* 0x000fc80000400000 */
[----:B------:R-:W3:Y:S01]  /*0220*/  MUFU.EX2 R6, R0 ;  /* 0x0000000000067308 */ /* 0x000ee20000000800 */
[----:B--2---:R-:W-:-:S04]  /*0230*/  @!P2 FMUL R9, R9, R9 ;  /* 0x000000090909a220 */ /* 0x004fc80000400000 */
[----:B------:R-:W-:-:S05]  /*0240*/  FADD R9, R9, 1 ;  /* 0x3f80000009097421 */ /* 0x000fca0000000000 */
[----:B------:R-:W-:Y:S01]  /*0250*/  FSETP.GT.AND P2, PT, R9, 8.50705917302346158658e+37, PT ;  /* 0x7e8000000900780b */ /* 0x000fe20003f44000 */
[----:B---3--:R-:W-:-:S03]  /*0260*/  @!P1 FMUL R6, R6, R6 ;  /* 0x0000000606069220 */ /* 0x008fc60000400000 */
[----:B------:R-:W-:Y:S01]  /*0270*/  FSEL R0, R7, 1, P2 ;  /* 0x3f80000007007808 */ /* 0x000fe20001000000 */
[----:B------:R-:W-:-:S05]  /*0280*/  FADD R6, R6, 1 ;  /* 0x3f80000006067421 */ /* 0x000fca0000000000 */
[----:B------:R-:W-:-:S03]  /*0290*/  FSETP.GT.AND P1, PT, R6, 8.50705917302346158658e+37, PT ;  /* 0x7e8000000600780b */ /* 0x000fc60003f24000 */
[----:B------:R-:W-:Y:S01]  /*02a0*/  @P2 FMUL R9, R9, 0.25 ;  /* 0x3e80000009092820 */ /* 0x000fe20000400000 */
[----:B------:R-:W-:-:S05]  /*02b0*/  FSEL R7, R7, 1, P1 ;  /* 0x3f80000007077808 */ /* 0x000fca0000800000 */
[----:B------:R-:W2:Y:S04]  /*02c0*/  MUFU.RCP R9, R9 ;  /* 0x0000000900097308 */ /* 0x000ea80000001000 */
[----:B------:R-:W-:-:S06]  /*02d0*/  @P1 FMUL R6, R6, 0.25 ;  /* 0x3e80000006061820 */ /* 0x000fcc0000400000 */
[----:B------:R-:W3:Y:S01]  /*02e0*/  MUFU.RCP R6, R6 ;  /* 0x0000000600067308 */ /* 0x000ee20000001000 */
[----:B--2---:R-:W-:-:S04]  /*02f0*/  FMUL R11, R9, R0 ;  /* 0x00000000090b7220 */ /* 0x004fc80000400000 */
[----:B------:R-:W-:Y:S01]  /*0300*/  FMUL R8, R11, R8 ;  /* 0x000000080b087220 */ /* 0x000fe20000400000 */
[----:B---3--:R-:W-:-:S04]  /*0310*/  FMUL R7, R6, R7 ;  /* 0x0000000706077220 */ /* 0x008fc80000400000 */
[----:B------:R-:W-:Y:S01]  /*0320*/  FMUL R7, R7, R8 ;  /* 0x0000000807077220 */ /* 0x000fe20000400000 */
[----:B-1----:R-:W-:Y:S06]  /*0330*/  @P0 EXIT ;  /* 0x000000000000094d */ /* 0x002fec0003800000 */
[----:B------:R-:W-:Y:S01]  /*0340*/  STG.E desc[UR4][R4.64], R7 ;  /* 0x0000000704007986 */ /* 0x000fe2000c101904 */
[----:B------:R-:W-:Y:S05]  /*0350*/  EXIT ;  /* 0x000000000000794d */ /* 0x000fea0003800000 */
.L_x_0:
[----:B------:R-:W-:-:S00]  /*0360*/  BRA `(.L_x_0) ;  /* 0xfffffffc00fc7947 */ /* 0x000fc0000383ffff */
[----:B------:R-:W-:-:S00]  /*0370*/  NOP ;  /* 0x0000000000007918 */ /* 0x000fc00000000000 */
        /* <DEDUP_REMOVED lines=8> */
.L_x_1:


//--------------------- .nv.constant0.triton_poi_fused_convolution_mul_sigmoid_silu_37 --------------------------
	.section	.nv.constant0.triton_poi_fused_convolution_mul_sigmoid_silu_37,"a",@progbits
	.sectionflags	@""
	.align	4
.nv.constant0.triton_poi_fused_convolution_mul_sigmoid_silu_37:
	.zero		556
